	.headerflags	@"EF_CUDA_TEXMODE_UNIFIED EF_CUDA_64BIT_ADDRESS EF_CUDA_ACCELERATORS EF_CUDA_SM90 EF_CUDA_VIRTUAL_SM(EF_CUDA_SM90)"
	.elftype	@"ET_EXEC"


//--------------------- .nv.info                  --------------------------
	.section	.nv.info,"",@"SHT_CUDA_INFO"
	.align	4


	//----- nvinfo : EIATTR_REGCOUNT
	.align		4
        /*0000*/ 	.byte	0x04, 0x2f
        /*0002*/ 	.short	(.L_2 - .L_1)
	.align		4
.L_1:
        /*0004*/ 	.word	index@(triton_red_fused_convolution_native_layer_norm_6)
        /*0008*/ 	.word	0x00000028


	//----- nvinfo : EIATTR_MIN_STACK_SIZE
	.align		4
.L_2:
        /*000c*/ 	.byte	0x04, 0x12
        /*000e*/ 	.short	(.L_4 - .L_3)
	.align		4
.L_3:
        /*0010*/ 	.word	index@(triton_red_fused_convolution_native_layer_norm_6)
        /*0014*/ 	.word	0x00000000


	//----- nvinfo : EIATTR_FRAME_SIZE
	.align		4
.L_4:
        /*0018*/ 	.byte	0x04, 0x11
        /*001a*/ 	.short	(.L_6 - .L_5)
	.align		4
.L_5:
        /*001c*/ 	.word	index@(triton_red_fused_convolution_native_layer_norm_6)
        /*0020*/ 	.word	0x00000000


	//----- nvinfo : EIATTR_MIN_STACK_SIZE
	.align		4
.L_6:
        /*0024*/ 	.byte	0x04, 0x12
        /*0026*/ 	.short	(.L_8 - .L_7)
	.align		4
.L_7:
        /*0028*/ 	.word	index@(triton_red_fused_convolution_native_layer_norm_6)
        /*002c*/ 	.word	0x00000000
.L_8:


//--------------------- .nv.info.triton_red_fused_convolution_native_layer_norm_6 --------------------------
	.section	.nv.info.triton_red_fused_convolution_native_layer_norm_6,"",@"SHT_CUDA_INFO"
	.sectionflags	@""
	.align	4


	//----- nvinfo : EIATTR_CUDA_API_VERSION
	.align		4
        /*0000*/ 	.byte	0x04, 0x37
        /*0002*/ 	.short	(.L_10 - .L_9)
.L_9:
        /*0004*/ 	.word	0x0000007c


	//----- nvinfo : EIATTR_KPARAM_INFO
	.align		4
.L_10:
        /*0008*/ 	.byte	0x04, 0x17
        /*000a*/ 	.short	(.L_12 - .L_11)
.L_11:
        /*000c*/ 	.word	0x00000000
        /*0010*/ 	.short	0x0008
        /*0012*/ 	.short	0x003c
        /*0014*/ 	.byte	0x00, 0xf0, 0x11, 0x00


	//----- nvinfo : EIATTR_KPARAM_INFO
	.align		4
.L_12:
        /*0018*/ 	.byte	0x04, 0x17
        /*001a*/ 	.short	(.L_14 - .L_13)
.L_13:
        /*001c*/ 	.word	0x00000000
        /*0020*/ 	.short	0x0007
        /*0022*/ 	.short	0x0038
        /*0024*/ 	.byte	0x00, 0xf0, 0x11, 0x00


	//----- nvinfo : EIATTR_KPARAM_INFO
	.align		4
.L_14:
        /*0028*/ 	.byte	0x04, 0x17
        /*002a*/ 	.short	(.L_16 - .L_15)
.L_15:
        /*002c*/ 	.word	0x00000000
        /*0030*/ 	.short	0x0006
        /*0032*/ 	.short	0x0030
        /*0034*/ 	.byte	0x00, 0xf4, 0x21, 0x00


	//----- nvinfo : EIATTR_KPARAM_INFO
	.align		4
.L_16:
        /*0038*/ 	.byte	0x04, 0x17
        /*003a*/ 	.short	(.L_18 - .L_17)
.L_17:
        /*003c*/ 	.word	0x00000000
        /*0040*/ 	.short	0x0005
        /*0042*/ 	.short	0x0028
        /*0044*/ 	.byte	0x00, 0xf4, 0x21, 0x00


	//----- nvinfo : EIATTR_KPARAM_INFO
	.align		4
.L_18:
        /*0048*/ 	.byte	0x04, 0x17
        /*004a*/ 	.short	(.L_20 - .L_19)
.L_19:
        /*004c*/ 	.word	0x00000000
        /*0050*/ 	.short	0x0004
        /*0052*/ 	.short	0x0020
        /*0054*/ 	.byte	0x00, 0xf4, 0x21, 0x00


	//----- nvinfo : EIATTR_KPARAM_INFO
	.align		4
.L_20:
        /*0058*/ 	.byte	0x04, 0x17
        /*005a*/ 	.short	(.L_22 - .L_21)
.L_21:
        /*005c*/ 	.word	0x00000000
        /*0060*/ 	.short	0x0003
        /*0062*/ 	.short	0x0018
        /*0064*/ 	.byte	0x00, 0xf4, 0x21, 0x00


	//----- nvinfo : EIATTR_KPARAM_INFO
	.align		4
.L_22:
        /*0068*/ 	.byte	0x04, 0x17
        /*006a*/ 	.short	(.L_24 - .L_23)
.L_23:
        /*006c*/ 	.word	0x00000000
        /*0070*/ 	.short	0x0002
        /*0072*/ 	.short	0x0010
        /*0074*/ 	.byte	0x00, 0xf4, 0x21, 0x00


	//----- nvinfo : EIATTR_KPARAM_INFO
	.align		4
.L_24:
        /*0078*/ 	.byte	0x04, 0x17
        /*007a*/ 	.short	(.L_26 - .L_25)
.L_25:
        /*007c*/ 	.word	0x00000000
        /*0080*/ 	.short	0x0001
        /*0082*/ 	.short	0x0008
        /*0084*/ 	.byte	0x00, 0xf4, 0x21, 0x00


	//----- nvinfo : EIATTR_KPARAM_INFO
	.align		4
.L_26:
        /*0088*/ 	.byte	0x04, 0x17
        /*008a*/ 	.short	(.L_28 - .L_27)
.L_27:
        /*008c*/ 	.word	0x00000000
        /*0090*/ 	.short	0x0000
        /*0092*/ 	.short	0x0000
        /*0094*/ 	.byte	0x00, 0xf4, 0x21, 0x00


	//----- nvinfo : EIATTR_SPARSE_MMA_MASK
	.align		4
.L_28:
        /*0098*/ 	.byte	0x03, 0x50
        /*009a*/ 	.short	0x0000


	//----- nvinfo : EIATTR_MAXREG_COUNT
	.align		4
        /*009c*/ 	.byte	0x03, 0x1b
        /*009e*/ 	.short	0x00ff


	//----- nvinfo : EIATTR_COOP_GROUP_MASK_REGIDS
	.align		4
        /*00a0*/ 	.byte	0x04, 0x29
        /*00a2*/ 	.short	(.L_30 - .L_29)


	//   ....[0]....
.L_29:
        /*00a4*/ 	.word	0xffffffff


	//   ....[1]....
        /*00a8*/ 	.word	0xffffffff


	//   ....[2]....
        /*00ac*/ 	.word	0xffffffff


	//----- nvinfo : EIATTR_COOP_GROUP_INSTR_OFFSETS
	.align		4
.L_30:
        /*00b0*/ 	.byte	0x04, 0x28
        /*00b2*/ 	.short	(.L_32 - .L_31)


	//   ....[0]....
.L_31:
        /*00b4*/ 	.word	0x00000a10


	//   ....[1]....
        /*00b8*/ 	.word	0x00000d40


	//   ....[2]....
        /*00bc*/ 	.word	0x00000db0


	//----- nvinfo : EIATTR_EXIT_INSTR_OFFSETS
	.align		4
.L_32:
        /*00c0*/ 	.byte	0x04, 0x1c
        /*00c2*/ 	.short	(.L_34 - .L_33)


	//   ....[0]....
.L_33:
        /*00c4*/ 	.word	0x000023d0


	//   ....[1]....
        /*00c8*/ 	.word	0x000023f0


	//----- nvinfo : EIATTR_REQNTID
	.align		4
.L_34:
        /*00cc*/ 	.byte	0x04, 0x10
        /*00ce*/ 	.short	(.L_36 - .L_35)
.L_35:
        /*00d0*/ 	.word	0x00000080
        /*00d4*/ 	.word	0x00000001
        /*00d8*/ 	.word	0x00000001


	//----- nvinfo : EIATTR_CBANK_PARAM_SIZE
	.align		4
.L_36:
        /*00dc*/ 	.byte	0x03, 0x19
        /*00de*/ 	.short	0x0040


	//----- nvinfo : EIATTR_PARAM_CBANK
	.align		4
        /*00e0*/ 	.byte	0x04, 0x0a
        /*00e2*/ 	.short	(.L_38 - .L_37)
	.align		4
.L_37:
        /*00e4*/ 	.word	index@(.nv.constant0.triton_red_fused_convolution_native_layer_norm_6)
        /*00e8*/ 	.short	0x0210
        /*00ea*/ 	.short	0x0040


	//----- nvinfo : EIATTR_SW_WAR
	.align		4
.L_38:
        /*00ec*/ 	.byte	0x04, 0x36
        /*00ee*/ 	.short	(.L_40 - .L_39)
.L_39:
        /*00f0*/ 	.word	0x00000008
.L_40:


//--------------------- .nv.callgraph             --------------------------
	.section	.nv.callgraph,"",@"SHT_CUDA_CALLGRAPH"
	.align	4
	.sectionentsize	8
	.align		4
        /*0000*/ 	.word	0x00000000
	.align		4
        /*0004*/ 	.word	0xffffffff
	.align		4
        /*0008*/ 	.word	0x00000000
	.align		4
        /*000c*/ 	.word	0xfffffffe
	.align		4
        /*0010*/ 	.word	0x00000000
	.align		4
        /*0014*/ 	.word	0xfffffffd
	.align		4
        /*0018*/ 	.word	0x00000000
	.align		4
        /*001c*/ 	.word	0xfffffffc


//--------------------- .nv.constant4             --------------------------
	.section	.nv.constant4,"a",@progbits
	.align	8
	.align		8
.nv.constant4:
        /*0000*/ 	.dword	_$_str


//--------------------- .text.triton_red_fused_convolution_native_layer_norm_6 --------------------------
	.section	.text.triton_red_fused_convolution_native_layer_norm_6,"ax",@progbits
	.sectionflags	@"SHF_BARRIERS=1"
	.align	128
        .global         triton_red_fused_convolution_native_layer_norm_6
        .type           triton_red_fused_convolution_native_layer_norm_6,@function
        .size           triton_red_fused_convolution_native_layer_norm_6,(.L_x_2 - triton_red_fused_convolution_native_layer_norm_6)
        .other          triton_red_fused_convolution_native_layer_norm_6,@"STO_CUDA_ENTRY STV_DEFAULT"
triton_red_fused_convolution_native_layer_norm_6:
.text.triton_red_fused_convolution_native_layer_norm_6:
[----:B------:R-:W0:Y:S02]  /*0000*/  LDC R1, c[0x0][0x28] ;  /* 0x00000a00ff017b82 */ /* 0x000e240000000800 */
[----:B------:R-:W1:Y:S01]  /*0010*/  S2R R17, SR_TID.X ;  /* 0x0000000000117919 */ /* 0x000e620000002100 */
[----:B------:R-:W2:Y:S01]  /*0020*/  LDC.64 R2, c[0x0][0x210] ;  /* 0x00008400ff027b82 */ /* 0x000ea20000000a00 */
[----:B------:R-:W-:Y:S01]  /*0030*/  CS2R R6, SRZ ;  /* 0x0000000000067805 */ /* 0x000fe2000001ff00 */
[----:B------:R-:W-:Y:S01]  /*0040*/  ULDC.64 UR6, c[0x0][0x208] ;  /* 0x0000820000067ab9 */ /* 0x000fe20000000a00 */
[----:B------:R-:W3:Y:S05]  /*0050*/  S2R R18, SR_CTAID.X ;  /* 0x0000000000127919 */ /* 0x000eea0000002500 */
[----:B------:R-:W4:Y:S01]  /*0060*/  LDC.64 R12, c[0x0][0x218] ;  /* 0x00008600ff0c7b82 */ /* 0x000f220000000a00 */
[----:B-1----:R-:W-:-:S02]  /*0070*/  SHF.R.U32.HI R19, RZ, 0x1, R17 ;  /* 0x00000001ff137819 */ /* 0x002fc40000011611 */
[----:B------:R-:W-:Y:S02]  /*0080*/  SHF.L.U32 R4, R17, 0x2, RZ ;  /* 0x0000000211047819 */ /* 0x000fe400000006ff */
[----:B---3--:R-:W-:Y:S02]  /*0090*/  SHF.L.U32 R0, R18, 0x6, RZ ;  /* 0x0000000612007819 */ /* 0x008fe400000006ff */
[----:B------:R-:W-:Y:S02]  /*00a0*/  SGXT.U32 R19, R19, 0x6 ;  /* 0x000000061313781a */ /* 0x000fe40000000000 */
[----:B------:R-:W-:Y:S02]  /*00b0*/  LOP3.LUT R21, R4, 0x4, RZ, 0xc0, !PT ;  /* 0x0000000404157812 */ /* 0x000fe400078ec0ff */
[----:B------:R-:W-:-:S03]  /*00c0*/  LOP3.LUT R16, R0, R19, RZ, 0xfc, !PT ;  /* 0x0000001300107212 */ /* 0x000fc600078efcff */
[----:B----4-:R-:W-:Y:S01]  /*00d0*/  IMAD.WIDE.U32 R14, R21, 0x4, R12 ;  /* 0x00000004150e7825 */ /* 0x010fe200078e000c */
[----:B------:R-:W-:-:S03]  /*00e0*/  ISETP.GE.AND P1, PT, R16, 0x400, PT ;  /* 0x000004001000780c */ /* 0x000fc60003f26270 */
[----:B------:R-:W-:Y:S01]  /*00f0*/  IMAD R5, R16, 0x60, R21 ;  /* 0x0000006010057824 */ /* 0x000fe200078e0215 */
[----:B------:R-:W3:Y:S03]  /*0100*/  LDG.E.EL.128 R8, desc[UR6][R14.64] ;  /* 0x000000060e087981 */ /* 0x000ee6000c2e1d00 */
[----:B--2---:R-:W-:Y:S01]  /*0110*/  IMAD.WIDE R2, R5, 0x4, R2 ;  /* 0x0000000405027825 */ /* 0x004fe200078e0202 */
[----:B------:R-:W-:-:S06]  /*0120*/  CS2R R4, SRZ ;  /* 0x0000000000047805 */ /* 0x000fcc000001ff00 */
[----:B------:R-:W2:Y:S01]  /*0130*/  @!P1 LDG.E.EF.128 R4, desc[UR6][R2.64] ;  /* 0x0000000602049981 */ /* 0x000ea2000c0e1d00 */
[----:B------:R-:W-:Y:S02]  /*0140*/  LEA R20, R18, R19, 0x6 ;  /* 0x0000001312147211 */ /* 0x000fe400078e30ff */
[----:B------:R-:W-:Y:S02]  /*0150*/  LOP3.LUT R19, R17, 0x1, RZ, 0xc0, !PT ;  /* 0x0000000111137812 */ /* 0x000fe400078ec0ff */
[----:B------:R-:W-:Y:S02]  /*0160*/  LOP3.LUT R17, R0, 0x3f, R17, 0xf8, !PT ;  /* 0x0000003f00117812 */ /* 0x000fe400078ef811 */
[----:B------:R-:W-:Y:S01]  /*0170*/  ISETP.LT.AND P2, PT, R16, 0x400, PT ;  /* 0x000004001000780c */ /* 0x000fe20003f41270 */
[----:B------:R-:W-:Y:S01]  /*0180*/  IMAD.WIDE.U32 R12, R19, 0x10, R12 ;  /* 0x00000010130c7825 */ /* 0x000fe200078e000c */
[----:B------:R-:W-:Y:S02]  /*0190*/  HFMA2.MMA R23, -RZ, RZ, 0, 0 ;  /* 0x00000000ff177435 */ /* 0x000fe400000001ff */
[----:B------:R-:W-:Y:S01]  /*01a0*/  SEL R30, RZ, 0x3f800000, !P2 ;  /* 0x3f800000ff1e7807 */ /* 0x000fe20005000000 */
[----:B------:R-:W-:Y:S01]  /*01b0*/  IMAD R0, R20, 0x60, R21 ;  /* 0x0000006014007824 */ /* 0x000fe200078e0215 */
[----:B------:R-:W-:Y:S01]  /*01c0*/  HFMA2.MMA R28, -RZ, RZ, 0, 0 ;  /* 0x00000000ff1c7435 */ /* 0x000fe200000001ff */
[----:B------:R-:W-:-:S02]  /*01d0*/  MOV R26, RZ ;  /* 0x000000ff001a7202 */ /* 0x000fc40000000f00 */
[----:B------:R-:W-:Y:S02]  /*01e0*/  MOV R33, RZ ;  /* 0x000000ff00217202 */ /* 0x000fe40000000f00 */
[----:B------:R-:W-:Y:S02]  /*01f0*/  IADD3 R24, R0, 0x8, RZ ;  /* 0x0000000800187810 */ /* 0x000fe40007ffe0ff */
[----:B------:R-:W-:Y:S02]  /*0200*/  MOV R31, R30 ;  /* 0x0000001e001f7202 */ /* 0x000fe40000000f00 */
[----:B------:R-:W-:Y:S02]  /*0210*/  MOV R29, R30 ;  /* 0x0000001e001d7202 */ /* 0x000fe40000000f00 */
[----:B------:R-:W-:Y:S02]  /*0220*/  MOV R25, R30 ;  /* 0x0000001e00197202 */ /* 0x000fe40000000f00 */
[----:B--2---:R-:W-:-:S02]  /*0230*/  SEL R18, R7, RZ, !P1 ;  /* 0x000000ff07127207 */ /* 0x004fc40004800000 */
[----:B------:R-:W-:Y:S02]  /*0240*/  SEL R7, R6, RZ, !P1 ;  /* 0x000000ff06077207 */ /* 0x000fe40004800000 */
[----:B------:R-:W-:Y:S02]  /*0250*/  SEL R6, R5, RZ, !P1 ;  /* 0x000000ff05067207 */ /* 0x000fe40004800000 */
[----:B------:R-:W-:Y:S01]  /*0260*/  SEL R5, R4, RZ, !P1 ;  /* 0x000000ff04057207 */ /* 0x000fe20004800000 */
[----:B---3--:R-:W-:Y:S01]  /*0270*/  FADD R11, R18, R11 ;  /* 0x0000000b120b7221 */ /* 0x008fe20000000000 */
[----:B------:R-:W-:Y:S01]  /*0280*/  FADD R10, R7, R10 ;  /* 0x0000000a070a7221 */ /* 0x000fe20000000000 */
[----:B------:R-:W-:Y:S02]  /*0290*/  FADD R9, R6, R9 ;  /* 0x0000000906097221 */ /* 0x000fe40000000000 */
[----:B------:R-:W-:-:S05]  /*02a0*/  FADD R8, R5, R8 ;  /* 0x0000000805087221 */ /* 0x000fca0000000000 */
[----:B------:R1:W-:Y:S01]  /*02b0*/  @!P1 STG.E.128 desc[UR6][R2.64], R8 ;  /* 0x0000000802009986 */ /* 0x0003e2000c101d06 */
[----:B------:R-:W-:Y:S02]  /*02c0*/  SHF.R.S32.HI R6, RZ, 0x1f, R17 ;  /* 0x0000001fff067819 */ /* 0x000fe40000011411 */
[----:B------:R-:W-:Y:S02]  /*02d0*/  IADD3 R4, P0, R12, 0x20, RZ ;  /* 0x000000200c047810 */ /* 0x000fe40007f1e0ff */
[----:B------:R-:W-:Y:S02]  /*02e0*/  LEA.HI R6, R6, R17, RZ, 0x4 ;  /* 0x0000001106067211 */ /* 0x000fe400078f20ff */
[----:B------:R-:W-:Y:S02]  /*02f0*/  CS2R R18, SRZ ;  /* 0x0000000000127805 */ /* 0x000fe4000001ff00 */
[----:B------:R-:W-:Y:S02]  /*0300*/  IADD3.X R5, RZ, R13, RZ, P0, !PT ;  /* 0x0000000dff057210 */ /* 0x000fe400007fe4ff */
[----:B------:R-:W-:-:S02]  /*0310*/  FSEL R20, R11, RZ, !P1 ;  /* 0x000000ff0b147208 */ /* 0x000fc40004800000 */
[----:B------:R-:W-:Y:S02]  /*0320*/  FSEL R27, R10, RZ, !P1 ;  /* 0x000000ff0a1b7208 */ /* 0x000fe40004800000 */
[----:B------:R-:W-:Y:S02]  /*0330*/  FSEL R22, R9, RZ, !P1 ;  /* 0x000000ff09167208 */ /* 0x000fe40004800000 */
[----:B------:R-:W-:Y:S02]  /*0340*/  FSEL R21, R8, RZ, !P1 ;  /* 0x000000ff08157208 */ /* 0x000fe40004800000 */
[----:B------:R-:W-:-:S07]  /*0350*/  SHF.R.S32.HI R16, RZ, 0x4, R6 ;  /* 0x00000004ff107819 */ /* 0x000fce0000011406 */
.L_x_0:
[----:B------:R-:W2:Y:S01]  /*0360*/  LDC.64 R6, c[0x0][0x210] ;  /* 0x00008400ff067b82 */ /* 0x000ea20000000a00 */
[----:B-1----:R-:W-:Y:S02]  /*0370*/  IADD3 R3, R24, R19, RZ ;  /* 0x0000001318037210 */ /* 0x002fe40007ffe0ff */
[----:B------:R-:W-:Y:S02]  /*0380*/  CS2R R8, SRZ ;  /* 0x0000000000087805 */ /* 0x000fe4000001ff00 */
[----:B------:R-:W-:Y:S01]  /*0390*/  CS2R R10, SRZ ;  /* 0x00000000000a7805 */ /* 0x000fe2000001ff00 */
[----:B------:R-:W3:Y:S01]  /*03a0*/  LDG.E.EL.128 R12, desc[UR6][R4.64] ;  /* 0x00000006040c7981 */ /* 0x000ee2000c2e1d00 */
[----:B--2---:R-:W-:-:S05]  /*03b0*/  IMAD.WIDE R2, R3, 0x4, R6 ;  /* 0x0000000403027825 */ /* 0x004fca00078e0206 */
[----:B------:R-:W2:Y:S01]  /*03c0*/  @!P1 LDG.E.EF.128 R8, desc[UR6][R2.64] ;  /* 0x0000000602089981 */ /* 0x000ea2000c0e1d00 */
[----:B------:R-:W-:-:S05]  /*03d0*/  FADD R32, R25, 1 ;  /* 0x3f80000019207421 */ /* 0x000fca0000000000 */
[C---:B------:R-:W-:Y:S01]  /*03e0*/  FSETP.GEU.AND P2, PT, |R32|.reuse, 1.175494350822287508e-38, PT ;  /* 0x008000002000780b */ /* 0x040fe20003f4e200 */
[C---:B------:R-:W-:Y:S01]  /*03f0*/  FMUL R35, R32.reuse, 0.25 ;  /* 0x3e80000020237820 */ /* 0x040fe20000400000 */
[----:B------:R-:W-:-:S04]  /*0400*/  FSETP.GT.AND P0, PT, |R32|, 8.50705917302346158658e+37, PT ;  /* 0x7e8000002000780b */ /* 0x000fc80003f04200 */
[----:B------:R-:W-:-:S07]  /*0410*/  FSEL R35, R35, R32, P0 ;  /* 0x0000002023237208 */ /* 0x000fce0000000000 */
[----:B------:R-:W-:-:S06]  /*0420*/  @!P2 FMUL R35, R35, 16777216 ;  /* 0x4b8000002323a820 */ /* 0x000fcc0000400000 */
[----:B------:R-:W1:Y:S01]  /*0430*/  MUFU.RCP R35, R35 ;  /* 0x0000002300237308 */ /* 0x000e620000001000 */
[----:B------:R-:W-:Y:S02]  /*0440*/  FSEL R25, R32, R25, !P1 ;  /* 0x0000001920197208 */ /* 0x000fe40004800000 */
[----:B--2---:R-:W-:Y:S02]  /*0450*/  SEL R34, R11, RZ, !P1 ;  /* 0x000000ff0b227207 */ /* 0x004fe40004800000 */
[----:B------:R-:W-:-:S03]  /*0460*/  SEL R11, R10, RZ, !P1 ;  /* 0x000000ff0a0b7207 */ /* 0x000fc60004800000 */
[----:B---3--:R-:W-:-:S04]  /*0470*/  FADD R15, R34, R15 ;  /* 0x0000000f220f7221 */ /* 0x008fc80000000000 */
[----:B------:R-:W-:Y:S01]  /*0480*/  FADD R34, R15, -R20 ;  /* 0x800000140f227221 */ /* 0x000fe20000000000 */
[----:B------:R-:W-:-:S03]  /*0490*/  FADD R14, R11, R14 ;  /* 0x0000000e0b0e7221 */ /* 0x000fc60000000000 */
[----:B------:R-:W-:-:S05]  /*04a0*/  FMUL R11, R34, 0.25 ;  /* 0x3e800000220b7820 */ /* 0x000fca0000400000 */
[----:B------:R-:W-:-:S05]  /*04b0*/  FSEL R10, R11, R34, P0 ;  /* 0x000000220b0a7208 */ /* 0x000fca0000000000 */
[----:B------:R-:W-:-:S04]  /*04c0*/  @!P2 FMUL R10, R10, 16777216 ;  /* 0x4b8000000a0aa820 */ /* 0x000fc80000400000 */
[----:B-1----:R-:W-:-:S04]  /*04d0*/  FFMA R10, R35, R10, R20 ;  /* 0x0000000a230a7223 */ /* 0x002fc80000000014 */
[----:B------:R-:W-:-:S04]  /*04e0*/  FADD R11, R15, -R10 ;  /* 0x8000000a0f0b7221 */ /* 0x000fc80000000000 */
[----:B------:R-:W-:Y:S01]  /*04f0*/  @!P1 FFMA R33, R34, R11, R33 ;  /* 0x0000000b22219223 */ /* 0x000fe20000000021 */
[----:B------:R-:W-:-:S05]  /*0500*/  FADD R34, R29, 1 ;  /* 0x3f8000001d227421 */ /* 0x000fca0000000000 */
[C---:B------:R-:W-:Y:S01]  /*0510*/  FSETP.GEU.AND P2, PT, |R34|.reuse, 1.175494350822287508e-38, PT ;  /* 0x008000002200780b */ /* 0x040fe20003f4e200 */
[C---:B------:R-:W-:Y:S01]  /*0520*/  FMUL R35, R34.reuse, 0.25 ;  /* 0x3e80000022237820 */ /* 0x040fe20000400000 */
[----:B------:R-:W-:Y:S02]  /*0530*/  FSETP.GT.AND P0, PT, |R34|, 8.50705917302346158658e+37, PT ;  /* 0x7e8000002200780b */ /* 0x000fe40003f04200 */
[----:B------:R-:W-:Y:S02]  /*0540*/  SEL R11, R8, RZ, !P1 ;  /* 0x000000ff080b7207 */ /* 0x000fe40004800000 */
[----:B------:R-:W-:Y:S02]  /*0550*/  FSEL R35, R35, R34, P0 ;  /* 0x0000002223237208 */ /* 0x000fe40000000000 */
[----:B------:R-:W-:Y:S01]  /*0560*/  SEL R8, R9, RZ, !P1 ;  /* 0x000000ff09087207 */ /* 0x000fe20004800000 */
[----:B------:R-:W-:-:S04]  /*0570*/  FADD R9, R14, -R27 ;  /* 0x8000001b0e097221 */ /* 0x000fc80000000000 */
[----:B------:R-:W-:Y:S01]  /*0580*/  @!P2 FMUL R35, R35, 16777216 ;  /* 0x4b8000002323a820 */ /* 0x000fe20000400000 */
[----:B------:R-:W-:Y:S01]  /*0590*/  FADD R13, R8, R13 ;  /* 0x0000000d080d7221 */ /* 0x000fe20000000000 */
[----:B------:R-:W-:Y:S02]  /*05a0*/  FMUL R36, R9, 0.25 ;  /* 0x3e80000009247820 */ /* 0x000fe40000400000 */
[----:B------:R-:W1:Y:S03]  /*05b0*/  MUFU.RCP R8, R35 ;  /* 0x0000002300087308 */ /* 0x000e660000001000 */
[----:B------:R-:W-:-:S05]  /*05c0*/  FSEL R36, R36, R9, P0 ;  /* 0x0000000924247208 */ /* 0x000fca0000000000 */
[----:B------:R-:W-:Y:S01]  /*05d0*/  @!P2 FMUL R36, R36, 16777216 ;  /* 0x4b8000002424a820 */ /* 0x000fe20000400000 */
[----:B------:R-:W-:-:S03]  /*05e0*/  FADD R12, R11, R12 ;  /* 0x0000000c0b0c7221 */ /* 0x000fc60000000000 */
[----:B-1----:R-:W-:Y:S01]  /*05f0*/  FFMA R8, R8, R36, R27 ;  /* 0x0000002408087223 */ /* 0x002fe2000000001b */
[----:B------:R-:W-:-:S03]  /*0600*/  FADD R36, R31, 1 ;  /* 0x3f8000001f247421 */ /* 0x000fc60000000000 */
[----:B------:R-:W-:Y:S02]  /*0610*/  FADD R11, R14, -R8 ;  /* 0x800000080e0b7221 */ /* 0x000fe40000000000 */
[C---:B------:R-:W-:Y:S02]  /*0620*/  FSETP.GEU.AND P2, PT, |R36|.reuse, 1.175494350822287508e-38, PT ;  /* 0x008000002400780b */ /* 0x040fe40003f4e200 */
[----:B------:R-:W-:Y:S01]  /*0630*/  @!P1 FFMA R18, R9, R11, R18 ;  /* 0x0000000b09129223 */ /* 0x000fe20000000012 */
[C---:B------:R-:W-:Y:S01]  /*0640*/  FMUL R9, R36.reuse, 0.25 ;  /* 0x3e80000024097820 */ /* 0x040fe20000400000 */
[----:B------:R-:W-:-:S04]  /*0650*/  FSETP.GT.AND P0, PT, |R36|, 8.50705917302346158658e+37, PT ;  /* 0x7e8000002400780b */ /* 0x000fc80003f04200 */
[----:B------:R-:W-:Y:S01]  /*0660*/  FSEL R11, R9, R36, P0 ;  /* 0x00000024090b7208 */ /* 0x000fe20000000000 */
[----:B------:R-:W-:-:S04]  /*0670*/  FADD R9, R13, -R22 ;  /* 0x800000160d097221 */ /* 0x000fc80000000000 */
[----:B------:R-:W-:Y:S01]  /*0680*/  FMUL R32, R9, 0.25 ;  /* 0x3e80000009207820 */ /* 0x000fe20000400000 */
[----:B------:R-:W-:Y:S01]  /*0690*/  @!P2 FMUL R11, R11, 16777216 ;  /* 0x4b8000000b0ba820 */ /* 0x000fe20000400000 */
[----:B------:R1:W-:Y:S05]  /*06a0*/  @!P1 STG.E.128 desc[UR6][R2.64], R12 ;  /* 0x0000000c02009986 */ /* 0x0003ea000c101d06 */
[----:B------:R-:W2:Y:S01]  /*06b0*/  MUFU.RCP R11, R11 ;  /* 0x0000000b000b7308 */ /* 0x000ea20000001000 */
[----:B-1----:R-:W-:Y:S01]  /*06c0*/  FSEL R2, R32, R9, P0 ;  /* 0x0000000920027208 */ /* 0x002fe20000000000 */
[----:B------:R-:W-:-:S04]  /*06d0*/  FADD R3, R30, 1 ;  /* 0x3f8000001e037421 */ /* 0x000fc80000000000 */
[----:B------:R-:W-:Y:S01]  /*06e0*/  @!P2 FMUL R2, R2, 16777216 ;  /* 0x4b8000000202a820 */ /* 0x000fe20000400000 */
[C---:B------:R-:W-:Y:S01]  /*06f0*/  FSETP.GEU.AND P2, PT, |R3|.reuse, 1.175494350822287508e-38, PT ;  /* 0x008000000300780b */ /* 0x040fe20003f4e200 */
[C---:B------:R-:W-:Y:S01]  /*0700*/  FMUL R14, R3.reuse, 0.25 ;  /* 0x3e800000030e7820 */ /* 0x040fe20000400000 */
[----:B------:R-:W-:Y:S02]  /*0710*/  FSETP.GT.AND P0, PT, |R3|, 8.50705917302346158658e+37, PT ;  /* 0x7e8000000300780b */ /* 0x000fe40003f04200 */
[----:B------:R-:W-:Y:S01]  /*0720*/  FSEL R20, R10, R20, !P1 ;  /* 0x000000140a147208 */ /* 0x000fe20004800000 */
[----:B------:R-:W-:Y:S01]  /*0730*/  FADD R10, R12, -R21 ;  /* 0x800000150c0a7221 */ /* 0x000fe20000000000 */
[----:B------:R-:W-:Y:S01]  /*0740*/  FSEL R14, R14, R3, P0 ;  /* 0x000000030e0e7208 */ /* 0x000fe20000000000 */
[----:B--2---:R-:W-:Y:S02]  /*0750*/  FFMA R2, R11, R2, R22 ;  /* 0x000000020b027223 */ /* 0x004fe40000000016 */
[----:B------:R-:W-:-:S04]  /*0760*/  FMUL R11, R10, 0.25 ;  /* 0x3e8000000a0b7820 */ /* 0x000fc80000400000 */
[----:B------:R-:W-:Y:S01]  /*0770*/  @!P2 FMUL R14, R14, 16777216 ;  /* 0x4b8000000e0ea820 */ /* 0x000fe20000400000 */
[----:B------:R-:W-:Y:S02]  /*0780*/  FSEL R11, R11, R10, P0 ;  /* 0x0000000a0b0b7208 */ /* 0x000fe40000000000 */
[----:B------:R-:W-:-:S03]  /*0790*/  IADD3 R19, P0, R19, 0x8, RZ ;  /* 0x0000000813137810 */ /* 0x000fc60007f1e0ff */
[----:B------:R-:W1:Y:S01]  /*07a0*/  MUFU.RCP R14, R14 ;  /* 0x0000000e000e7308 */ /* 0x000e620000001000 */
[----:B------:R-:W-:Y:S02]  /*07b0*/  IADD3.X R26, RZ, R26, RZ, P0, !PT ;  /* 0x0000001aff1a7210 */ /* 0x000fe400007fe4ff */
[----:B------:R-:W-:Y:S01]  /*07c0*/  ISETP.GE.U32.AND P0, PT, R19, 0x58, PT ;  /* 0x000000581300780c */ /* 0x000fe20003f06070 */
[----:B------:R-:W-:-:S03]  /*07d0*/  @!P2 FMUL R11, R11, 16777216 ;  /* 0x4b8000000b0ba820 */ /* 0x000fc60000400000 */
[----:B------:R-:W-:Y:S02]  /*07e0*/  ISETP.GE.U32.AND.EX P0, PT, R26, RZ, PT, P0 ;  /* 0x000000ff1a00720c */ /* 0x000fe40003f06100 */
[----:B------:R-:W-:Y:S01]  /*07f0*/  FSEL R22, R2, R22, !P1 ;  /* 0x0000001602167208 */ /* 0x000fe20004800000 */
[----:B------:R-:W-:Y:S01]  /*0800*/  FADD R2, R13, -R2 ;  /* 0x800000020d027221 */ /* 0x000fe20000000000 */
[----:B------:R-:W-:Y:S01]  /*0810*/  IADD3 R4, P2, R4, 0x20, RZ ;  /* 0x0000002004047810 */ /* 0x000fe20007f5e0ff */
[----:B-1----:R-:W-:-:S04]  /*0820*/  FFMA R11, R14, R11, R21 ;  /* 0x0000000b0e0b7223 */ /* 0x002fc80000000015 */
[----:B------:R-:W-:Y:S01]  /*0830*/  FADD R12, R12, -R11 ;  /* 0x8000000b0c0c7221 */ /* 0x000fe20000000000 */
[----:B------:R-:W-:Y:S01]  /*0840*/  FSEL R29, R34, R29, !P1 ;  /* 0x0000001d221d7208 */ /* 0x000fe20004800000 */
[----:B------:R-:W-:Y:S01]  /*0850*/  @!P1 FFMA R28, R9, R2, R28 ;  /* 0x00000002091c9223 */ /* 0x000fe2000000001c */
[----:B------:R-:W-:Y:S01]  /*0860*/  FSEL R31, R36, R31, !P1 ;  /* 0x0000001f241f7208 */ /* 0x000fe20004800000 */
[----:B------:R-:W-:Y:S01]  /*0870*/  @!P1 FFMA R23, R10, R12, R23 ;  /* 0x0000000c0a179223 */ /* 0x000fe20000000017 */
[----:B------:R-:W-:Y:S02]  /*0880*/  FSEL R27, R8, R27, !P1 ;  /* 0x0000001b081b7208 */ /* 0x000fe40004800000 */
[----:B------:R-:W-:Y:S02]  /*0890*/  FSEL R30, R3, R30, !P1 ;  /* 0x0000001e031e7208 */ /* 0x000fe40004800000 */
[----:B------:R-:W-:Y:S02]  /*08a0*/  FSEL R21, R11, R21, !P1 ;  /* 0x000000150b157208 */ /* 0x000fe40004800000 */
[----:B------:R-:W-:Y:S01]  /*08b0*/  IADD3.X R5, RZ, R5, RZ, P2, !PT ;  /* 0x00000005ff057210 */ /* 0x000fe200017fe4ff */
[----:B------:R-:W-:Y:S06]  /*08c0*/  @!P0 BRA `(.L_x_0) ;  /* 0xfffffff800a48947 */ /* 0x000fec000383ffff */
[----:B------:R-:W-:Y:S01]  /*08d0*/  FADD R4, R30, R31 ;  /* 0x0000001f1e047221 */ /* 0x000fe20000000000 */
[----:B------:R-:W-:Y:S01]  /*08e0*/  FMUL R8, R31, 0.25 ;  /* 0x3e8000001f087820 */ /* 0x000fe20000400000 */
[C---:B------:R-:W-:Y:S01]  /*08f0*/  FMUL R12, R29.reuse, 0.25 ;  /* 0x3e8000001d0c7820 */ /* 0x040fe20000400000 */
[----:B------:R-:W-:Y:S01]  /*0900*/  FADD R22, R22, -R21 ;  /* 0x8000001516167221 */ /* 0x000fe20000000000 */
[C---:B------:R-:W-:Y:S01]  /*0910*/  FMUL R3, R4.reuse, 0.25 ;  /* 0x3e80000004037820 */ /* 0x040fe20000400000 */
[C---:B------:R-:W-:Y:S01]  /*0920*/  FSETP.GEU.AND P0, PT, |R4|.reuse, 1.175494350822287508e-38, PT ;  /* 0x008000000400780b */ /* 0x040fe20003f0e200 */
[----:B------:R-:W-:Y:S01]  /*0930*/  FADD R2, R29, R4 ;  /* 0x000000041d027221 */ /* 0x000fe20000000000 */
[----:B------:R-:W-:Y:S01]  /*0940*/  FSETP.GT.AND P4, PT, |R4|, 8.50705917302346158658e+37, PT ;  /* 0x7e8000000400780b */ /* 0x000fe20003f84200 */
[----:B------:R-:W-:Y:S01]  /*0950*/  FADD R28, R28, R23 ;  /* 0x000000171c1c7221 */ /* 0x000fe20000000000 */
[----:B------:R-:W1:Y:S01]  /*0960*/  S2UR UR5, SR_CgaCtaId ;  /* 0x00000000000579c3 */ /* 0x000e620000008800 */
[C---:B------:R-:W-:Y:S01]  /*0970*/  FMUL R9, R2.reuse, 0.25 ;  /* 0x3e80000002097820 */ /* 0x040fe20000400000 */
[----:B------:R-:W-:Y:S01]  /*0980*/  FSEL R5, R3, R4, P4 ;  /* 0x0000000403057208 */ /* 0x000fe20002000000 */
[----:B------:R-:W-:Y:S01]  /*0990*/  FADD R3, R25, R2 ;  /* 0x0000000219037221 */ /* 0x000fe20000000000 */
[C---:B------:R-:W-:Y:S01]  /*09a0*/  FSETP.GEU.AND P2, PT, |R2|.reuse, 1.175494350822287508e-38, PT ;  /* 0x008000000200780b */ /* 0x040fe20003f4e200 */
[----:B------:R-:W-:Y:S01]  /*09b0*/  UMOV UR4, 0x400 ;  /* 0x0000040000047882 */ /* 0x000fe20000000000 */
[----:B------:R-:W-:Y:S01]  /*09c0*/  FSETP.GT.AND P3, PT, |R2|, 8.50705917302346158658e+37, PT ;  /* 0x7e8000000200780b */ /* 0x000fe20003f64200 */
[----:B------:R-:W-:Y:S01]  /*09d0*/  FMUL R14, R3, 0.25 ;  /* 0x3e800000030e7820 */ /* 0x000fe20000400000 */
[----:B------:R-:W-:Y:S01]  /*09e0*/  FSEL R10, R8, R31, P4 ;  /* 0x0000001f080a7208 */ /* 0x000fe20002000000 */
[----:B------:R-:W-:Y:S01]  /*09f0*/  @!P0 FMUL R5, R5, 16777216 ;  /* 0x4b80000005058820 */ /* 0x000fe20000400000 */
[----:B------:R-:W-:Y:S01]  /*0a00*/  FSETP.GEU.AND P4, PT, |R3|, 1.175494350822287508e-38, PT ;  /* 0x008000000300780b */ /* 0x000fe20003f8e200 */
[----:B------:R-:W2:Y:S01]  /*0a10*/  SHFL.BFLY PT, R8, R3, 0x1, 0x1f ;  /* 0x0c201f0003087f89 */ /* 0x000ea200000e0000 */
[----:B------:R-:W-:Y:S01]  /*0a20*/  FSEL R11, R9, R2, P3 ;  /* 0x00000002090b7208 */ /* 0x000fe20001800000 */
[----:B------:R-:W-:Y:S01]  /*0a30*/  @!P0 FMUL R10, R10, 16777216 ;  /* 0x4b8000000a0a8820 */ /* 0x000fe20000400000 */
[----:B------:R-:W-:Y:S01]  /*0a40*/  FSETP.GT.AND P5, PT, |R3|, 8.50705917302346158658e+37, PT ;  /* 0x7e8000000300780b */ /* 0x000fe20003fa4200 */
[----:B------:R-:W3:Y:S01]  /*0a50*/  MUFU.RCP R5, R5 ;  /* 0x0000000500057308 */ /* 0x000ee20000001000 */
[----:B------:R-:W-:Y:S01]  /*0a60*/  FSETP.NEU.AND P0, PT, R4, RZ, PT ;  /* 0x000000ff0400720b */ /* 0x000fe20003f0d000 */
[----:B------:R-:W-:Y:S01]  /*0a70*/  @!P2 FMUL R11, R11, 16777216 ;  /* 0x4b8000000b0ba820 */ /* 0x000fe20000400000 */
[----:B------:R-:W-:Y:S01]  /*0a80*/  FSEL R14, R14, R3, P5 ;  /* 0x000000030e0e7208 */ /* 0x000fe20002800000 */
[----:B------:R-:W-:Y:S01]  /*0a90*/  FMUL R9, R22, R22 ;  /* 0x0000001616097220 */ /* 0x000fe20000400000 */
[----:B------:R-:W-:-:S02]  /*0aa0*/  FSEL R12, R12, R29, P3 ;  /* 0x0000001d0c0c7208 */ /* 0x000fc40001800000 */
[----:B------:R-:W-:Y:S01]  /*0ab0*/  LEA.HI R15, R16, R16, RZ, 0x4 ;  /* 0x00000010100f7211 */ /* 0x000fe200078f20ff */
[----:B------:R-:W4:Y:S01]  /*0ac0*/  MUFU.RCP R11, R11 ;  /* 0x0000000b000b7308 */ /* 0x000f220000001000 */
[----:B------:R-:W-:Y:S01]  /*0ad0*/  @!P4 FMUL R14, R14, 16777216 ;  /* 0x4b8000000e0ec820 */ /* 0x000fe20000400000 */
[----:B------:R-:W-:Y:S01]  /*0ae0*/  @!P2 FMUL R12, R12, 16777216 ;  /* 0x4b8000000c0ca820 */ /* 0x000fe20000400000 */
[----:B------:R-:W-:Y:S01]  /*0af0*/  FMUL R9, R30, R9 ;  /* 0x000000091e097220 */ /* 0x000fe20000400000 */
[----:B------:R-:W-:Y:S01]  /*0b00*/  FSETP.NEU.AND P2, PT, R3, RZ, PT ;  /* 0x000000ff0300720b */ /* 0x000fe20003f4d000 */
[----:B-1----:R-:W-:Y:S01]  /*0b10*/  UPRMT UR4, UR5, 0x654, UR4 ;  /* 0x0000065405047896 */ /* 0x002fe20008000004 */
[----:B------:R-:W-:Y:S01]  /*0b20*/  LOP3.LUT R15, R15, 0xfffffff0, RZ, 0xc0, !PT ;  /* 0xfffffff00f0f7812 */ /* 0x000fe200078ec0ff */
[----:B---3--:R-:W-:Y:S01]  /*0b30*/  FMUL R5, R5, R10 ;  /* 0x0000000a05057220 */ /* 0x008fe20000400000 */
[----:B------:R-:W1:Y:S01]  /*0b40*/  MUFU.RCP R14, R14 ;  /* 0x0000000e000e7308 */ /* 0x000e620000001000 */
[----:B------:R-:W-:Y:S01]  /*0b50*/  FMUL R10, R25, 0.25 ;  /* 0x3e800000190a7820 */ /* 0x000fe20000400000 */
[----:B------:R-:W-:-:S02]  /*0b60*/  IADD3 R31, R0, -0x8, RZ ;  /* 0xfffffff8001f7810 */ /* 0x000fc40007ffe0ff */
[----:B------:R-:W-:Y:S02]  /*0b70*/  FSEL R5, R5, RZ, P0 ;  /* 0x000000ff05057208 */ /* 0x000fe40000000000 */
[----:B------:R-:W-:Y:S01]  /*0b80*/  FSEL R25, R10, R25, P5 ;  /* 0x000000190a197208 */ /* 0x000fe20002800000 */
[----:B----4-:R-:W-:Y:S01]  /*0b90*/  FMUL R11, R11, R12 ;  /* 0x0000000c0b0b7220 */ /* 0x010fe20000400000 */
[----:B------:R-:W-:Y:S01]  /*0ba0*/  FSETP.NEU.AND P0, PT, R2, RZ, PT ;  /* 0x000000ff0200720b */ /* 0x000fe20003f0d000 */
[----:B------:R-:W-:Y:S01]  /*0bb0*/  FFMA R22, R22, R5, R21 ;  /* 0x0000000516167223 */ /* 0x000fe20000000015 */
[----:B------:R-:W-:Y:S01]  /*0bc0*/  FFMA R9, R5, R9, R28 ;  /* 0x0000000905097223 */ /* 0x000fe2000000001c */
[----:B--2---:R-:W-:Y:S01]  /*0bd0*/  FADD R10, R3, R8 ;  /* 0x00000008030a7221 */ /* 0x004fe20000000000 */
[----:B------:R-:W-:Y:S01]  /*0be0*/  @!P4 FMUL R25, R25, 16777216 ;  /* 0x4b8000001919c820 */ /* 0x000fe20000400000 */
[--C-:B------:R-:W-:Y:S01]  /*0bf0*/  FADD R27, R27, -R22.reuse ;  /* 0x800000161b1b7221 */ /* 0x100fe20000000000 */
[----:B------:R-:W-:Y:S01]  /*0c00*/  FSEL R11, R11, RZ, P0 ;  /* 0x000000ff0b0b7208 */ /* 0x000fe20000000000 */
[----:B------:R-:W-:Y:S01]  /*0c10*/  FADD R18, R18, R9 ;  /* 0x0000000912127221 */ /* 0x000fe20000000000 */
[----:B------:R-:W-:Y:S01]  /*0c20*/  FSETP.GT.AND P0, PT, |R10|, 8.50705917302346158658e+37, PT ;  /* 0x7e8000000a00780b */ /* 0x000fe20003f04200 */
[C---:B------:R-:W-:Y:S01]  /*0c30*/  FMUL R5, R27.reuse, R27 ;  /* 0x0000001b1b057220 */ /* 0x040fe20000400000 */
[----:B-1----:R-:W-:Y:S01]  /*0c40*/  FMUL R14, R14, R25 ;  /* 0x000000190e0e7220 */ /* 0x002fe20000400000 */
[----:B------:R-:W-:Y:S01]  /*0c50*/  FFMA R27, R27, R11, R22 ;  /* 0x0000000b1b1b7223 */ /* 0x000fe20000000016 */
[----:B------:R-:W-:Y:S01]  /*0c60*/  FSETP.GEU.AND P3, PT, |R10|, 1.175494350822287508e-38, PT ;  /* 0x008000000a00780b */ /* 0x000fe20003f6e200 */
[----:B------:R-:W-:Y:S01]  /*0c70*/  FMUL R5, R4, R5 ;  /* 0x0000000504057220 */ /* 0x000fe20000400000 */
[----:B------:R-:W-:Y:S01]  /*0c80*/  SHF.R.S32.HI R12, RZ, 0x1f, R17 ;  /* 0x0000001fff0c7819 */ /* 0x000fe20000011411 */
[--C-:B------:R-:W-:Y:S01]  /*0c90*/  FADD R20, R20, -R27.reuse ;  /* 0x8000001b14147221 */ /* 0x100fe20000000000 */
[----:B------:R-:W-:Y:S01]  /*0ca0*/  FSEL R14, R14, RZ, P2 ;  /* 0x000000ff0e0e7208 */ /* 0x000fe20001000000 */
[----:B------:R-:W-:Y:S01]  /*0cb0*/  FFMA R18, R11, R5, R18 ;  /* 0x000000050b127223 */ /* 0x000fe20000000012 */
[----:B------:R-:W-:Y:S01]  /*0cc0*/  FSETP.NEU.AND P2, PT, R10, RZ, PT ;  /* 0x000000ff0a00720b */ /* 0x000fe20003f4d000 */
[----:B------:R-:W1:Y:S01]  /*0cd0*/  S2R R5, SR_TID.X ;  /* 0x0000000000057919 */ /* 0x000e620000002100 */
[C---:B------:R-:W-:Y:S01]  /*0ce0*/  FMUL R9, R20.reuse, R20 ;  /* 0x0000001414097220 */ /* 0x040fe20000400000 */
[----:B------:R-:W-:Y:S01]  /*0cf0*/  FFMA R27, R20, R14, R27 ;  /* 0x0000000e141b7223 */ /* 0x000fe2000000001b */
[----:B------:R-:W-:Y:S01]  /*0d00*/  @P0 FMUL R10, R10, 0.25 ;  /* 0x3e8000000a0a0820 */ /* 0x000fe20000400000 */
[----:B------:R-:W-:Y:S01]  /*0d10*/  @P0 FMUL R8, R8, 0.25 ;  /* 0x3e80000008080820 */ /* 0x000fe20000400000 */
[----:B------:R-:W-:Y:S01]  /*0d20*/  FMUL R9, R2, R9 ;  /* 0x0000000902097220 */ /* 0x000fe20000400000 */
[----:B------:R-:W-:Y:S01]  /*0d30*/  FADD R33, R33, R18 ;  /* 0x0000001221217221 */ /* 0x000fe20000000000 */
[----:B------:R-:W2:Y:S01]  /*0d40*/  SHFL.BFLY PT, R2, R27, 0x1, 0x1f ;  /* 0x0c201f001b027f89 */ /* 0x000ea200000e0000 */
[----:B------:R-:W-:Y:S01]  /*0d50*/  @!P3 FMUL R10, R10, 16777216 ;  /* 0x4b8000000a0ab820 */ /* 0x000fe20000400000 */
[----:B------:R-:W-:Y:S01]  /*0d60*/  @!P3 FMUL R8, R8, 16777216 ;  /* 0x4b8000000808b820 */ /* 0x000fe20000400000 */
[----:B------:R-:W-:Y:S01]  /*0d70*/  FFMA R9, R14, R9, R33 ;  /* 0x000000090e097223 */ /* 0x000fe20000000021 */
[----:B------:R-:W3:Y:S01]  /*0d80*/  LDC.64 R22, c[0x0][0x228] ;  /* 0x00008a00ff167b82 */ /* 0x000ee20000000a00 */
[----:B------:R-:W4:Y:S01]  /*0d90*/  MUFU.RCP R11, R10 ;  /* 0x0000000a000b7308 */ /* 0x000f220000001000 */
[----:B------:R-:W-:-:S02]  /*0da0*/  IADD3 R31, R31, 0x8, RZ ;  /* 0x000000081f1f7810 */ /* 0x000fc40007ffe0ff */
[----:B------:R-:W5:Y:S03]  /*0db0*/  SHFL.BFLY PT, R4, R9, 0x1, 0x1f ;  /* 0x0c201f0009047f89 */ /* 0x000f6600000e0000 */
[----:B------:R-:W-:Y:S01]  /*0dc0*/  IMAD.WIDE R32, R31, 0x4, R6 ;  /* 0x000000041f207825 */ /* 0x000fe200078e0206 */
[----:B------:R-:W3:Y:S03]  /*0dd0*/  LDC.64 R20, c[0x0][0x220] ;  /* 0x00008800ff147b82 */ /* 0x000ee60000000a00 */
[----:B----4-:R-:W-:Y:S01]  /*0de0*/  FMUL R11, R11, R8 ;  /* 0x000000080b0b7220 */ /* 0x010fe20000400000 */
[----:B--2---:R-:W-:Y:S01]  /*0df0*/  FADD R2, -R27, R2 ;  /* 0x000000021b027221 */ /* 0x004fe20000000100 */
[----:B-1----:R-:W-:-:S03]  /*0e00*/  SHF.R.U32.HI R13, RZ, 0x1, R5 ;  /* 0x00000001ff0d7819 */ /* 0x002fc60000011605 */
[----:B------:R-:W-:Y:S01]  /*0e10*/  FSEL R11, R11, RZ, P2 ;  /* 0x000000ff0b0b7208 */ /* 0x000fe20001000000 */
[C---:B------:R-:W-:Y:S01]  /*0e20*/  FMUL R8, R2.reuse, R2 ;  /* 0x0000000202087220 */ /* 0x040fe20000400000 */
[----:B------:R-:W-:Y:S02]  /*0e30*/  SGXT.U32 R13, R13, 0x6 ;  /* 0x000000060d0d781a */ /* 0x000fe40000000000 */
[----:B------:R-:W-:Y:S01]  /*0e40*/  LOP3.LUT R14, R5, 0x3f, RZ, 0xc0, !PT ;  /* 0x0000003f050e7812 */ /* 0x000fe200078ec0ff */
[----:B------:R-:W-:Y:S01]  /*0e50*/  FFMA R2, R2, R11, R27 ;  /* 0x0000000b02027223 */ /* 0x000fe2000000001b */
[----:B------:R-:W-:Y:S01]  /*0e60*/  LEA R13, R13, UR4, 0x2 ;  /* 0x000000040d0d7c11 */ /* 0x000fe2000f8e10ff */
[----:B------:R-:W-:Y:S01]  /*0e70*/  FMUL R8, R3, R8 ;  /* 0x0000000803087220 */ /* 0x000fe20000400000 */
[----:B------:R-:W-:Y:S01]  /*0e80*/  LEA R14, R14, UR4, 0x2 ;  /* 0x000000040e0e7c11 */ /* 0x000fe2000f8e10ff */
[----:B-----5:R-:W-:Y:S01]  /*0e90*/  FADD R4, R9, R4 ;  /* 0x0000000409047221 */ /* 0x020fe20000000000 */
[CC--:B------:R-:W-:Y:S01]  /*0ea0*/  LEA.HI R3, R12.reuse, R17.reuse, RZ, 0x4 ;  /* 0x000000110c037211 */ /* 0x0c0fe200078f20ff */
[----:B------:R-:W-:Y:S01]  /*0eb0*/  STS [R13], R2 ;  /* 0x000000020d007388 */ /* 0x000fe20000000800 */
[----:B------:R-:W-:Y:S01]  /*0ec0*/  LEA.HI R12, R12, R17, RZ, 0x8 ;  /* 0x000000110c0c7211 */ /* 0x000fe200078f40ff */
[----:B------:R-:W-:Y:S01]  /*0ed0*/  FFMA R4, R11, R8, R4 ;  /* 0x000000080b047223 */ /* 0x000fe20000000004 */
[----:B------:R-:W-:Y:S01]  /*0ee0*/  SHF.R.S32.HI R16, RZ, 0x4, R3 ;  /* 0x00000004ff107819 */ /* 0x000fe20000011403 */
[----:B------:R-:W-:Y:S01]  /*0ef0*/  BAR.SYNC.DEFER_BLOCKING 0x0 ;  /* 0x0000000000007b1d */ /* 0x000fe20000010000 */
[----:B------:R-:W-:-:S02]  /*0f00*/  LOP3.LUT P0, RZ, R5, 0x40, RZ, 0xc0, !PT ;  /* 0x0000004005ff7812 */ /* 0x000fc4000780c0ff */
[----:B------:R-:W-:Y:S01]  /*0f10*/  LOP3.LUT R12, R12, 0xffffff00, RZ, 0xc0, !PT ;  /* 0xffffff000c0c7812 */ /* 0x000fe200078ec0ff */
[----:B------:R-:W-:Y:S01]  /*0f20*/  IMAD R3, R16, -0x10, R17 ;  /* 0xfffffff010037824 */ /* 0x000fe200078e0211 */
[----:B------:R-:W-:-:S03]  /*0f30*/  IADD3 R16, R16, -R15, RZ ;  /* 0x8000000f10107210 */ /* 0x000fc60007ffe0ff */
[----:B------:R-:W1:Y:S01]  /*0f40*/  LDC.64 R10, c[0x0][0x230] ;  /* 0x00008c00ff0a7b82 */ /* 0x000e620000000a00 */
[----:B------:R-:W-:-:S07]  /*0f50*/  ISETP.LT.AND P0, PT, R17, 0x400, !P0 ;  /* 0x000004001100780c */ /* 0x000fce0004701270 */
[----:B------:R-:W2:Y:S01]  /*0f60*/  LDC.64 R8, c[0x0][0x238] ;  /* 0x00008e00ff087b82 */ /* 0x000ea20000000a00 */
[----:B------:R-:W4:Y:S07]  /*0f70*/  LDS R24, [R14] ;  /* 0x000000000e187984 */ /* 0x000f2e0000000800 */
[----:B------:R-:W-:Y:S06]  /*0f80*/  BAR.SYNC.DEFER_BLOCKING 0x0 ;  /* 0x0000000000007b1d */ /* 0x000fec0000010000 */
[----:B------:R5:W-:Y:S02]  /*0f90*/  STS [R13], R4 ;  /* 0x000000040d007388 */ /* 0x000be40000000800 */
[----:B------:R-:W-:Y:S01]  /*0fa0*/  BAR.SYNC.DEFER_BLOCKING 0x0 ;  /* 0x0000000000007b1d */ /* 0x000fe20000010000 */
[----:B-----5:R-:W-:Y:S01]  /*0fb0*/  LEA R13, R3, R16, 0x4 ;  /* 0x00000010030d7211 */ /* 0x020fe200078e20ff */
[----:B------:R-:W-:-:S03]  /*0fc0*/  HFMA2.MMA R3, -RZ, RZ, 1.041015625, -0.052093505859375 ;  /* 0x3c2aaaabff037435 */ /* 0x000fc600000001ff */
[----:B------:R-:W-:-:S05]  /*0fd0*/  IADD3 R13, R13, R12, RZ ;  /* 0x0000000c0d0d7210 */ /* 0x000fca0007ffe0ff */
[----:B-1----:R-:W-:Y:S01]  /*0fe0*/  IMAD.WIDE R26, R13, 0x4, R10 ;  /* 0x000000040d1a7825 */ /* 0x002fe200078e020a */
[----:B------:R-:W-:-:S03]  /*0ff0*/  CS2R R10, SRZ ;  /* 0x00000000000a7805 */ /* 0x000fc6000001ff00 */
[----:B--2---:R-:W-:Y:S01]  /*1000*/  IMAD.WIDE R28, R13, 0x4, R8 ;  /* 0x000000040d1c7825 */ /* 0x004fe200078e0208 */
[----:B------:R-:W-:Y:S01]  /*1010*/  CS2R R8, SRZ ;  /* 0x0000000000087805 */ /* 0x000fe2000001ff00 */
[----:B------:R-:W1:Y:S04]  /*1020*/  LDS R18, [R14] ;  /* 0x000000000e127984 */ /* 0x000e680000000800 */
[----:B----4-:R-:W-:Y:S01]  /*1030*/  @P0 STG.E desc[UR6][R26.64], R24 ;  /* 0x000000181a000986 */ /* 0x010fe2000c101906 */
[----:B------:R-:W-:-:S05]  /*1040*/  LOP3.LUT R5, R5, 0x1, RZ, 0xc0, !PT ;  /* 0x0000000105057812 */ /* 0x000fca00078ec0ff */
[----:B---3--:R-:W-:-:S04]  /*1050*/  IMAD.WIDE.U32 R22, R5, 0x10, R22 ;  /* 0x0000001005167825 */ /* 0x008fc800078e0016 */
[----:B-1----:R-:W-:-:S04]  /*1060*/  FFMA R18, R18, R3, 9.9999999747524270788e-07 ;  /* 0x358637bd12127423 */ /* 0x002fc80000000003 */
[----:B------:R-:W1:Y:S01]  /*1070*/  MUFU.RSQ R25, R18 ;  /* 0x0000001200197308 */ /* 0x000e620000001400 */
[----:B0-----:R-:W-:Y:S01]  /*1080*/  IMAD.WIDE.U32 R20, R5, 0x10, R20 ;  /* 0x0000001005147825 */ /* 0x001fe200078e0014 */
[----:B-1----:R0:W-:Y:S04]  /*1090*/  @P0 STG.E desc[UR6][R28.64], R25 ;  /* 0x000000191c000986 */ /* 0x0021e8000c101906 */
[----:B------:R1:W2:Y:S04]  /*10a0*/  @!P1 LDG.E.EF.128 R8, desc[UR6][R32.64] ;  /* 0x0000000620089981 */ /* 0x0002a8000c0e1d00 */
[----:B------:R-:W3:Y:S04]  /*10b0*/  LDG.E.EL.128 R12, desc[UR6][R22.64] ;  /* 0x00000006160c7981 */ /* 0x000ee8000c2e1d00 */
[----:B------:R-:W3:Y:S01]  /*10c0*/  LDG.E.EL.128 R16, desc[UR6][R20.64] ;  /* 0x0000000614107981 */ /* 0x000ee2000c2e1d00 */
[----:B------:R-:W-:Y:S01]  /*10d0*/  FFMA R3, R4, R3, 9.9999999747524270788e-07 ;  /* 0x358637bd04037423 */ /* 0x000fe20000000003 */
[----:B0-----:R-:W-:Y:S01]  /*10e0*/  IADD3 R29, R0, 0x8, RZ ;  /* 0x00000008001d7810 */ /* 0x001fe20007ffe0ff */
[----:B------:R-:W1:Y:S04]  /*10f0*/  LDC.64 R4, c[0x0][0x240] ;  /* 0x00009000ff047b82 */ /* 0x000e680000000a00 */
[----:B------:R-:W0:Y:S01]  /*1100*/  MUFU.RSQ R3, R3 ;  /* 0x0000000300037308 */ /* 0x000e220000001400 */
[----:B-1----:R-:W-:-:S04]  /*1110*/  IMAD.WIDE R32, R31, 0x4, R4 ;  /* 0x000000041f207825 */ /* 0x002fc800078e0204 */
[----:B------:R-:W-:Y:S01]  /*1120*/  IMAD.WIDE R30, R29, 0x4, R6 ;  /* 0x000000041d1e7825 */ /* 0x000fe200078e0206 */
[----:B--2---:R-:W-:Y:S02]  /*1130*/  SEL R27, R8, RZ, !P1 ;  /* 0x000000ff081b7207 */ /* 0x004fe40004800000 */
[----:B------:R-:W-:Y:S02]  /*1140*/  SEL R9, R9, RZ, !P1 ;  /* 0x000000ff09097207 */ /* 0x000fe40004800000 */
[----:B------:R-:W-:Y:S01]  /*1150*/  SEL R25, R10, RZ, !P1 ;  /* 0x000000ff0a197207 */ /* 0x000fe20004800000 */
[C---:B------:R-:W-:Y:S01]  /*1160*/  FADD R8, -R2.reuse, R27 ;  /* 0x0000001b02087221 */ /* 0x040fe20000000100 */
[----:B------:R-:W-:Y:S01]  /*1170*/  SEL R11, R11, RZ, !P1 ;  /* 0x000000ff0b0b7207 */ /* 0x000fe20004800000 */
[C---:B------:R-:W-:Y:S02]  /*1180*/  FADD R10, -R2.reuse, R9 ;  /* 0x00000009020a7221 */ /* 0x040fe40000000100 */
[C---:B------:R-:W-:Y:S01]  /*1190*/  FADD R24, -R2.reuse, R25 ;  /* 0x0000001902187221 */ /* 0x040fe20000000100 */
[C---:B0-----:R-:W-:Y:S01]  /*11a0*/  FMUL R9, R3.reuse, R8 ;  /* 0x0000000803097220 */ /* 0x041fe20000400000 */
[----:B------:R-:W-:Y:S01]  /*11b0*/  FADD R26, -R2, R11 ;  /* 0x0000000b021a7221 */ /* 0x000fe20000000100 */
[C---:B------:R-:W-:Y:S01]  /*11c0*/  FMUL R10, R3.reuse, R10 ;  /* 0x0000000a030a7220 */ /* 0x040fe20000400000 */
[C---:B------:R-:W-:Y:S01]  /*11d0*/  FMUL R11, R3.reuse, R24 ;  /* 0x00000018030b7220 */ /* 0x040fe20000400000 */
[----:B---3--:R-:W-:Y:S01]  /*11e0*/  FFMA R24, R16, R9, R12 ;  /* 0x0000000910187223 */ /* 0x008fe2000000000c */
[----:B------:R-:W-:Y:S01]  /*11f0*/  FMUL R8, R3, R26 ;  /* 0x0000001a03087220 */ /* 0x000fe20000400000 */
[----:B------:R-:W-:Y:S01]  /*1200*/  FFMA R25, R17, R10, R13 ;  /* 0x0000000a11197223 */ /* 0x000fe2000000000d */
[----:B------:R-:W-:Y:S01]  /*1210*/  FFMA R26, R18, R11, R14 ;  /* 0x0000000b121a7223 */ /* 0x000fe2000000000e */
[----:B------:R-:W-:Y:S01]  /*1220*/  CS2R R10, SRZ ;  /* 0x00000000000a7805 */ /* 0x000fe2000001ff00 */
[----:B------:R-:W-:Y:S01]  /*1230*/  FFMA R27, R19, R8, R15 ;  /* 0x00000008131b7223 */ /* 0x000fe2000000000f */
[----:B------:R-:W-:-:S04]  /*1240*/  CS2R R8, SRZ ;  /* 0x0000000000087805 */ /* 0x000fc8000001ff00 */
[----:B------:R0:W-:Y:S04]  /*1250*/  @!P1 STG.E.128 desc[UR6][R32.64], R24 ;  /* 0x0000001820009986 */ /* 0x0001e8000c101d06 */
[----:B------:R1:W2:Y:S04]  /*1260*/  @!P1 LDG.E.EF.128 R8, desc[UR6][R30.64] ;  /* 0x000000061e089981 */ /* 0x0002a8000c0e1d00 */
[----:B------:R-:W3:Y:S04]  /*1270*/  LDG.E.EL.128 R12, desc[UR6][R20.64+0x20] ;  /* 0x00002006140c7981 */ /* 0x000ee8000c2e1d00 */
[----:B------:R-:W3:Y:S01]  /*1280*/  LDG.E.EL.128 R16, desc[UR6][R22.64+0x20] ;  /* 0x0000200616107981 */ /* 0x000ee2000c2e1d00 */
[----:B-1----:R-:W-:-:S05]  /*1290*/  IADD3 R31, R0, 0x10, RZ ;  /* 0x00000010001f7810 */ /* 0x002fca0007ffe0ff */
[----:B0-----:R-:W-:Y:S01]  /*12a0*/  IMAD.WIDE R32, R31, 0x4, R6 ;  /* 0x000000041f207825 */ /* 0x001fe200078e0206 */
[----:B--2---:R-:W-:Y:S02]  /*12b0*/  SEL R35, R8, RZ, !P1 ;  /* 0x000000ff08237207 */ /* 0x004fe40004800000 */
[----:B------:R-:W-:Y:S02]  /*12c0*/  SEL R9, R9, RZ, !P1 ;  /* 0x000000ff09097207 */ /* 0x000fe40004800000 */
[----:B------:R-:W-:Y:S01]  /*12d0*/  SEL R37, R10, RZ, !P1 ;  /* 0x000000ff0a257207 */ /* 0x000fe20004800000 */
[C---:B------:R-:W-:Y:S01]  /*12e0*/  FADD R8, -R2.reuse, R35 ;  /* 0x0000002302087221 */ /* 0x040fe20000000100 */
[----:B------:R-:W-:Y:S01]  /*12f0*/  SEL R11, R11, RZ, !P1 ;  /* 0x000000ff0b0b7207 */ /* 0x000fe20004800000 */
[C---:B------:R-:W-:Y:S02]  /*1300*/  FADD R10, -R2.reuse, R9 ;  /* 0x00000009020a7221 */ /* 0x040fe40000000100 */
[C---:B------:R-:W-:Y:S01]  /*1310*/  FADD R28, -R2.reuse, R37 ;  /* 0x00000025021c7221 */ /* 0x040fe20000000100 */
[C---:B------:R-:W-:Y:S01]  /*1320*/  FMUL R9, R3.reuse, R8 ;  /* 0x0000000803097220 */ /* 0x040fe20000400000 */
[----:B------:R-:W-:Y:S01]  /*1330*/  FADD R24, -R2, R11 ;  /* 0x0000000b02187221 */ /* 0x000fe20000000100 */
[C---:B------:R-:W-:Y:S01]  /*1340*/  FMUL R10, R3.reuse, R10 ;  /* 0x0000000a030a7220 */ /* 0x040fe20000400000 */
[----:B------:R-:W-:Y:S01]  /*1350*/  FMUL R11, R3, R28 ;  /* 0x0000001c030b7220 */ /* 0x000fe20000400000 */
[----:B------:R-:W-:-:S04]  /*1360*/  IMAD.WIDE R28, R29, 0x4, R4 ;  /* 0x000000041d1c7825 */ /* 0x000fc800078e0204 */
[----:B------:R-:W-:Y:S01]  /*1370*/  FMUL R8, R3, R24 ;  /* 0x0000001803087220 */ /* 0x000fe20000400000 */
[----:B---3--:R-:W-:Y:S01]  /*1380*/  FFMA R24, R12, R9, R16 ;  /* 0x000000090c187223 */ /* 0x008fe20000000010 */
[----:B------:R-:W-:Y:S01]  /*1390*/  FFMA R25, R13, R10, R17 ;  /* 0x0000000a0d197223 */ /* 0x000fe20000000011 */
[----:B------:R-:W-:Y:S01]  /*13a0*/  FFMA R26, R14, R11, R18 ;  /* 0x0000000b0e1a7223 */ /* 0x000fe20000000012 */
[----:B------:R-:W-:Y:S01]  /*13b0*/  FFMA R27, R15, R8, R19 ;  /* 0x000000080f1b7223 */ /* 0x000fe20000000013 */
[----:B------:R-:W-:Y:S02]  /*13c0*/  CS2R R8, SRZ ;  /* 0x0000000000087805 */ /* 0x000fe4000001ff00 */
[----:B------:R-:W-:Y:S02]  /*13d0*/  CS2R R10, SRZ ;  /* 0x00000000000a7805 */ /* 0x000fe4000001ff00 */
[----:B------:R0:W-:Y:S04]  /*13e0*/  @!P1 STG.E.128 desc[UR6][R28.64], R24 ;  /* 0x000000181c009986 */ /* 0x0001e8000c101d06 */
[----:B------:R1:W2:Y:S04]  /*13f0*/  @!P1 LDG.E.EF.128 R8, desc[UR6][R32.64] ;  /* 0x0000000620089981 */ /* 0x0002a8000c0e1d00 */
[----:B------:R-:W3:Y:S04]  /*1400*/  LDG.E.EL.128 R12, desc[UR6][R20.64+0x40] ;  /* 0x00004006140c7981 */ /* 0x000ee8000c2e1d00 */
[----:B------:R-:W3:Y:S01]  /*1410*/  LDG.E.EL.128 R16, desc[UR6][R22.64+0x40] ;  /* 0x0000400616107981 */ /* 0x000ee2000c2e1d00 */
[----:B------:R-:W-:Y:S01]  /*1420*/  IMAD.WIDE R30, R31, 0x4, R4 ;  /* 0x000000041f1e7825 */ /* 0x000fe200078e0204 */
[----:B0-----:R-:W-:-:S04]  /*1430*/  IADD3 R29, R0, 0x10, RZ ;  /* 0x00000010001d7810 */ /* 0x001fc80007ffe0ff */
[----:B------:R-:W-:-:S05]  /*1440*/  IADD3 R29, R29, 0x8, RZ ;  /* 0x000000081d1d7810 */ /* 0x000fca0007ffe0ff */
[----:B-1----:R-:W-:Y:S01]  /*1450*/  IMAD.WIDE R32, R29, 0x4, R6 ;  /* 0x000000041d207825 */ /* 0x002fe200078e0206 */
[----:B--2---:R-:W-:Y:S02]  /*1460*/  SEL R35, R8, RZ, !P1 ;  /* 0x000000ff08237207 */ /* 0x004fe40004800000 */
[----:B------:R-:W-:Y:S02]  /*1470*/  SEL R9, R9, RZ, !P1 ;  /* 0x000000ff09097207 */ /* 0x000fe40004800000 */
[----:B------:R-:W-:Y:S01]  /*1480*/  SEL R37, R10, RZ, !P1 ;  /* 0x000000ff0a257207 */ /* 0x000fe20004800000 */
[C---:B------:R-:W-:Y:S01]  /*1490*/  FADD R8, -R2.reuse, R35 ;  /* 0x0000002302087221 */ /* 0x040fe20000000100 */
[----:B------:R-:W-:Y:S01]  /*14a0*/  SEL R11, R11, RZ, !P1 ;  /* 0x000000ff0b0b7207 */ /* 0x000fe20004800000 */
[C---:B------:R-:W-:Y:S02]  /*14b0*/  FADD R10, -R2.reuse, R9 ;  /* 0x00000009020a7221 */ /* 0x040fe40000000100 */
[C---:B------:R-:W-:Y:S01]  /*14c0*/  FMUL R9, R3.reuse, R8 ;  /* 0x0000000803097220 */ /* 0x040fe20000400000 */
[C---:B------:R-:W-:Y:S01]  /*14d0*/  FADD R8, -R2.reuse, R37 ;  /* 0x0000002502087221 */ /* 0x040fe20000000100 */
[----:B------:R-:W-:Y:S01]  /*14e0*/  FADD R26, -R2, R11 ;  /* 0x0000000b021a7221 */ /* 0x000fe20000000100 */
[C---:B------:R-:W-:Y:S01]  /*14f0*/  FMUL R10, R3.reuse, R10 ;  /* 0x0000000a030a7220 */ /* 0x040fe20000400000 */
[----:B---3--:R-:W-:Y:S01]  /*1500*/  FFMA R24, R12, R9, R16 ;  /* 0x000000090c187223 */ /* 0x008fe20000000010 */
[C---:B------:R-:W-:Y:S01]  /*1510*/  FMUL R9, R3.reuse, R8 ;  /* 0x0000000803097220 */ /* 0x040fe20000400000 */
[----:B------:R-:W-:Y:S01]  /*1520*/  FMUL R8, R3, R26 ;  /* 0x0000001a03087220 */ /* 0x000fe20000400000 */
[----:B------:R-:W-:Y:S01]  /*1530*/  FFMA R25, R13, R10, R17 ;  /* 0x0000000a0d197223 */ /* 0x000fe20000000011 */
[----:B------:R-:W-:Y:S01]  /*1540*/  CS2R R10, SRZ ;  /* 0x00000000000a7805 */ /* 0x000fe2000001ff00 */
[----:B------:R-:W-:Y:S01]  /*1550*/  FFMA R26, R14, R9, R18 ;  /* 0x000000090e1a7223 */ /* 0x000fe20000000012 */
[----:B------:R-:W-:Y:S01]  /*1560*/  FFMA R27, R15, R8, R19 ;  /* 0x000000080f1b7223 */ /* 0x000fe20000000013 */
[----:B------:R-:W-:-:S04]  /*1570*/  CS2R R8, SRZ ;  /* 0x0000000000087805 */ /* 0x000fc8000001ff00 */
        /* <DEDUP_REMOVED lines=186> */
[----:B-1----:R-:W-:-:S04]  /*2120*/  IADD3 R33, R0, 0x50, RZ ;  /* 0x0000005000217810 */ /* 0x002fc80007ffe0ff */
[----:B------:R-:W-:Y:S01]  /*2130*/  IADD3 R33, R33, 0x8, RZ ;  /* 0x0000000821217810 */ /* 0x000fe20007ffe0ff */
[----:B0-----:R-:W-:-:S04]  /*2140*/  IMAD.WIDE R28, R31, 0x4, R4 ;  /* 0x000000041f1c7825 */ /* 0x001fc800078e0204 */
[----:B------:R-:W-:Y:S01]  /*2150*/  IMAD.WIDE R6, R33, 0x4, R6 ;  /* 0x0000000421067825 */ /* 0x000fe200078e0206 */
        /* <DEDUP_REMOVED lines=19> */
[----:B------:R-:W2:Y:S04]  /*2290*/  @!P1 LDG.E.EF.128 R8, desc[UR6][R6.64] ;  /* 0x0000000606089981 */ /* 0x000ea8000c0e1d00 */
[----:B------:R-:W3:Y:S04]  /*22a0*/  LDG.E.EL.128 R16, desc[UR6][R20.64+0x160] ;  /* 0x0001600614107981 */ /* 0x000ee8000c2e1d00 */
[----:B------:R-:W3:Y:S01]  /*22b0*/  LDG.E.EL.128 R24, desc[UR6][R22.64+0x160] ;  /* 0x0001600616187981 */ /* 0x000ee2000c2e1d00 */
[----:B------:R-:W-:Y:S01]  /*22c0*/  IMAD.WIDE R4, R33, 0x4, R4 ;  /* 0x0000000421047825 */ /* 0x000fe200078e0204 */
[----:B--2---:R-:W-:-:S02]  /*22d0*/  SEL R31, R8, RZ, !P1 ;  /* 0x000000ff081f7207 */ /* 0x004fc40004800000 */
        /* <DEDUP_REMOVED lines=9> */
[C---:B------:R-:W-:Y:S01]  /*2370*/  FMUL R9, R3.reuse, R10 ;  /* 0x0000000a03097220 */ /* 0x040fe20000400000 */
[----:B---3--:R-:W-:Y:S01]  /*2380*/  FFMA R16, R16, R7, R24 ;  /* 0x0000000710107223 */ /* 0x008fe20000000018 */
[----:B------:R-:W-:Y:S01]  /*2390*/  FMUL R2, R3, R2 ;  /* 0x0000000203027220 */ /* 0x000fe20000400000 */
[----:B------:R-:W-:Y:S01]  /*23a0*/  FFMA R17, R17, R8, R25 ;  /* 0x0000000811117223 */ /* 0x000fe20000000019 */
[----:B------:R-:W-:-:S02]  /*23b0*/  FFMA R18, R18, R9, R26 ;  /* 0x0000000912127223 */ /* 0x000fc4000000001a */
[----:B------:R-:W-:Y:S01]  /*23c0*/  FFMA R19, R19, R2, R27 ;  /* 0x0000000213137223 */ /* 0x000fe2000000001b */
[----:B0-----:R-:W-:Y:S06]  /*23d0*/  @P1 EXIT ;  /* 0x000000000000194d */ /* 0x001fec0003800000 */
[----:B------:R-:W-:Y:S01]  /*23e0*/  STG.E.128 desc[UR6][R4.64], R16 ;  /* 0x0000001004007986 */ /* 0x000fe2000c101d06 */
[----:B------:R-:W-:Y:S05]  /*23f0*/  EXIT ;  /* 0x000000000000794d */ /* 0x000fea0003800000 */
.L_x_1:
[----:B------:R-:W-:-:S00]  /*2400*/  BRA `(.L_x_1) ;  /* 0xfffffffc00fc7947 */ /* 0x000fc0000383ffff */
[----:B------:R-:W-:-:S00]  /*2410*/  NOP ;  /* 0x0000000000007918 */ /* 0x000fc00000000000 */
        /* <DEDUP_REMOVED lines=14> */
.L_x_2:


//--------------------- .nv.global.init           --------------------------
	.section	.nv.global.init,"aw",@progbits
.nv.global.init:
	.type		_$_str,@object
	.size		_$_str,(.L_0 - _$_str)
_$_str:
        /*0000*/ 	.byte	0x5f, 0x5f, 0x43, 0x55, 0x44, 0x41, 0x5f, 0x46, 0x54, 0x5a, 0x00
.L_0:


//--------------------- .nv.shared.triton_red_fused_convolution_native_layer_norm_6 --------------------------
	.section	.nv.shared.triton_red_fused_convolution_native_layer_norm_6,"aw",@nobits
	.sectionflags	@""
	.align	16
	.zero		1024


//--------------------- .nv.constant0.triton_red_fused_convolution_native_layer_norm_6 --------------------------
	.section	.nv.constant0.triton_red_fused_convolution_native_layer_norm_6,"a",@progbits
	.sectionflags	@""
	.align	4
.nv.constant0.triton_red_fused_convolution_native_layer_norm_6:
	.zero		592
